//
// Generated by NVIDIA NVVM Compiler
//
// Compiler Build ID: CL-36424714
// Cuda compilation tools, release 13.0, V13.0.88
// Based on NVVM 20.0.0
//

.version 9.0
.target sm_100
.address_size 64

	// .globl	_Z10scanKernelPiS_
// _ZZ10scanKernelPiS_E4temp has been demoted

.visible .entry _Z10scanKernelPiS_(
	.param .u64 .ptr .align 1 _Z10scanKernelPiS__param_0,
	.param .u64 .ptr .align 1 _Z10scanKernelPiS__param_1
)
{
	.reg .pred 	%p<10>;
	.reg .b32 	%r<129>;
	.reg .b64 	%rd<9>;
	// demoted variable
	.shared .align 4 .b8 _ZZ10scanKernelPiS_E4temp[4096];
	ld.param.u64 	%rd1, [_Z10scanKernelPiS__param_0];
	ld.param.u64 	%rd2, [_Z10scanKernelPiS__param_1];
	cvta.to.global.u64 	%rd3, %rd2;
	mov.u32 	%r37, %tid.x;
	mov.u32 	%r38, %ctaid.x;
	mov.u32 	%r39, %ntid.x;
	mad.lo.s32 	%r1, %r38, %r39, %r37;
	mul.wide.s32 	%rd4, %r1, 4;
	add.s64 	%rd5, %rd3, %rd4;
	ld.global.u32 	%r40, [%rd5];
	shl.b32 	%r41, %r1, 2;
	mov.u32 	%r42, _ZZ10scanKernelPiS_E4temp;
	add.s32 	%r43, %r42, %r41;
	st.shared.u32 	[%r43], %r40;
	bar.sync 	0;
	setp.lt.s32 	%p1, %r1, 0;
	mov.b32 	%r128, 0;
	@%p1 bra 	$L__BB0_13;
	add.s32 	%r2, %r1, 1;
	and.b32  	%r3, %r2, 15;
	setp.lt.u32 	%p2, %r1, 15;
	mov.b32 	%r120, 0;
	mov.u32 	%r128, %r120;
	@%p2 bra 	$L__BB0_4;
	and.b32  	%r120, %r2, -16;
	add.s32 	%r113, %r42, 32;
	neg.s32 	%r114, %r120;
	mov.b32 	%r128, 0;
$L__BB0_3:
	.pragma "nounroll";
	ld.shared.u32 	%r49, [%r113+-32];
	add.s32 	%r50, %r49, %r128;
	ld.shared.u32 	%r51, [%r113+-28];
	add.s32 	%r52, %r51, %r50;
	ld.shared.u32 	%r53, [%r113+-24];
	add.s32 	%r54, %r53, %r52;
	ld.shared.u32 	%r55, [%r113+-20];
	add.s32 	%r56, %r55, %r54;
	ld.shared.u32 	%r57, [%r113+-16];
	add.s32 	%r58, %r57, %r56;
	ld.shared.u32 	%r59, [%r113+-12];
	add.s32 	%r60, %r59, %r58;
	ld.shared.u32 	%r61, [%r113+-8];
	add.s32 	%r62, %r61, %r60;
	ld.shared.u32 	%r63, [%r113+-4];
	add.s32 	%r64, %r63, %r62;
	ld.shared.u32 	%r65, [%r113];
	add.s32 	%r66, %r65, %r64;
	ld.shared.u32 	%r67, [%r113+4];
	add.s32 	%r68, %r67, %r66;
	ld.shared.u32 	%r69, [%r113+8];
	add.s32 	%r70, %r69, %r68;
	ld.shared.u32 	%r71, [%r113+12];
	add.s32 	%r72, %r71, %r70;
	ld.shared.u32 	%r73, [%r113+16];
	add.s32 	%r74, %r73, %r72;
	ld.shared.u32 	%r75, [%r113+20];
	add.s32 	%r76, %r75, %r74;
	ld.shared.u32 	%r77, [%r113+24];
	add.s32 	%r78, %r77, %r76;
	ld.shared.u32 	%r79, [%r113+28];
	add.s32 	%r128, %r79, %r78;
	add.s32 	%r114, %r114, 16;
	add.s32 	%r113, %r113, 64;
	setp.ne.s32 	%p3, %r114, 0;
	@%p3 bra 	$L__BB0_3;
$L__BB0_4:
	setp.eq.s32 	%p4, %r3, 0;
	@%p4 bra 	$L__BB0_13;
	and.b32  	%r15, %r2, 7;
	setp.lt.u32 	%p5, %r3, 8;
	@%p5 bra 	$L__BB0_7;
	shl.b32 	%r81, %r120, 2;
	add.s32 	%r83, %r42, %r81;
	ld.shared.u32 	%r84, [%r83];
	add.s32 	%r85, %r84, %r128;
	ld.shared.u32 	%r86, [%r83+4];
	add.s32 	%r87, %r86, %r85;
	ld.shared.u32 	%r88, [%r83+8];
	add.s32 	%r89, %r88, %r87;
	ld.shared.u32 	%r90, [%r83+12];
	add.s32 	%r91, %r90, %r89;
	ld.shared.u32 	%r92, [%r83+16];
	add.s32 	%r93, %r92, %r91;
	ld.shared.u32 	%r94, [%r83+20];
	add.s32 	%r95, %r94, %r93;
	ld.shared.u32 	%r96, [%r83+24];
	add.s32 	%r97, %r96, %r95;
	ld.shared.u32 	%r98, [%r83+28];
	add.s32 	%r128, %r98, %r97;
	add.s32 	%r120, %r120, 8;
$L__BB0_7:
	setp.eq.s32 	%p6, %r15, 0;
	@%p6 bra 	$L__BB0_13;
	and.b32  	%r21, %r2, 3;
	setp.lt.u32 	%p7, %r15, 4;
	@%p7 bra 	$L__BB0_10;
	shl.b32 	%r100, %r120, 2;
	add.s32 	%r102, %r42, %r100;
	ld.shared.u32 	%r103, [%r102];
	add.s32 	%r104, %r103, %r128;
	ld.shared.u32 	%r105, [%r102+4];
	add.s32 	%r106, %r105, %r104;
	ld.shared.u32 	%r107, [%r102+8];
	add.s32 	%r108, %r107, %r106;
	ld.shared.u32 	%r109, [%r102+12];
	add.s32 	%r128, %r109, %r108;
	add.s32 	%r120, %r120, 4;
$L__BB0_10:
	setp.eq.s32 	%p8, %r21, 0;
	@%p8 bra 	$L__BB0_13;
	shl.b32 	%r110, %r120, 2;
	add.s32 	%r126, %r42, %r110;
	neg.s32 	%r125, %r21;
$L__BB0_12:
	.pragma "nounroll";
	ld.shared.u32 	%r112, [%r126];
	add.s32 	%r128, %r112, %r128;
	add.s32 	%r126, %r126, 4;
	add.s32 	%r125, %r125, 1;
	setp.ne.s32 	%p9, %r125, 0;
	@%p9 bra 	$L__BB0_12;
$L__BB0_13:
	cvta.to.global.u64 	%rd6, %rd1;
	add.s64 	%rd8, %rd6, %rd4;
	st.global.u32 	[%rd8], %r128;
	ret;

}


// ===== COMPILED SASS (sm_100) =====

	.target	sm_100

	.elftype	@"ET_EXEC"


//--------------------- .note.nv.tkinfo           --------------------------
	.section	.note.nv.tkinfo,"",@"SHT_NOTE"
	.sectionflags	@"SHF_NOTE_NV_TKINFO"
	.tkinfo
        /*0018*/ 	.word	0x00000002
        /*0030*/ 	.string	""
        /*0030*/ 	.string	"ptxas"
        /*0030*/ 	.string	"Cuda compilation tools, release 13.0, V13.0.88"
        /*0030*/ 	.string	"Build cuda_13.0.r13.0/compiler.36424714_0"
        /*0030*/ 	.string	"-arch sm_100 -m 64 "



//--------------------- .note.nv.cuinfo           --------------------------
	.section	.note.nv.cuinfo,"",@"SHT_NOTE"
	.sectionflags	@"SHF_NOTE_NV_CUINFO"
        /*0018*/ 	.short	0x0002
        /*001a*/ 	.short	0x0064
        /*001c*/ 	.short	0x0082
	.zero		2


//--------------------- .nv.info                  --------------------------
	.section	.nv.info,"",@"SHT_CUDA_INFO"
	.align	4


	//----- nvinfo : EIATTR_REGCOUNT
	.align		4
        /*0000*/ 	.byte	0x04, 0x2f
        /*0002*/ 	.short	(.L_1 - .L_0)
	.align		4
.L_0:
        /*0004*/ 	.word	index@(_Z10scanKernelPiS_)
        /*0008*/ 	.word	0x0000001a


	//----- nvinfo : EIATTR_FRAME_SIZE
	.align		4
.L_1:
        /*000c*/ 	.byte	0x04, 0x11
        /*000e*/ 	.short	(.L_3 - .L_2)
	.align		4
.L_2:
        /*0010*/ 	.word	index@(_Z10scanKernelPiS_)
        /*0014*/ 	.word	0x00000000


	//----- nvinfo : EIATTR_MIN_STACK_SIZE
	.align		4
.L_3:
        /*0018*/ 	.byte	0x04, 0x12
        /*001a*/ 	.short	(.L_5 - .L_4)
	.align		4
.L_4:
        /*001c*/ 	.word	index@(_Z10scanKernelPiS_)
        /*0020*/ 	.word	0x00000000
.L_5:


//--------------------- .nv.compat                --------------------------
	.section	.nv.compat,"",@"SHT_CUDA_COMPAT_INFO"
	.align	4
        /*0000*/ 	.byte	0x02, 0x09, 0x00, 0x00, 0x02, 0x02, 0x01, 0x00, 0x02, 0x05, 0x05, 0x00, 0x03, 0x07, 0x01, 0x01
        /*0010*/ 	.byte	0x02, 0x03, 0x00, 0x00, 0x02, 0x06, 0x01, 0x00, 0x04, 0x0b, 0x08, 0x00, 0x09, 0x00, 0x00, 0x00
        /*0020*/ 	.byte	0x00, 0x00, 0x00, 0x00


//--------------------- .nv.info._Z10scanKernelPiS_ --------------------------
	.section	.nv.info._Z10scanKernelPiS_,"",@"SHT_CUDA_INFO"
	.sectionflags	@""
	.align	4


	//----- nvinfo : EIATTR_CUDA_API_VERSION
	.align		4
        /*0000*/ 	.byte	0x04, 0x37
        /*0002*/ 	.short	(.L_7 - .L_6)
.L_6:
        /*0004*/ 	.word	0x00000082


	//----- nvinfo : EIATTR_KPARAM_INFO
	.align		4
.L_7:
        /*0008*/ 	.byte	0x04, 0x17
        /*000a*/ 	.short	(.L_9 - .L_8)
.L_8:
        /*000c*/ 	.word	0x00000000
        /*0010*/ 	.short	0x0001
        /*0012*/ 	.short	0x0008
        /*0014*/ 	.byte	0x00, 0xf5, 0x21, 0x00


	//----- nvinfo : EIATTR_KPARAM_INFO
	.align		4
.L_9:
        /*0018*/ 	.byte	0x04, 0x17
        /*001a*/ 	.short	(.L_11 - .L_10)
.L_10:
        /*001c*/ 	.word	0x00000000
        /*0020*/ 	.short	0x0000
        /*0022*/ 	.short	0x0000
        /*0024*/ 	.byte	0x00, 0xf5, 0x21, 0x00


	//----- nvinfo : EIATTR_SPARSE_MMA_MASK
	.align		4
.L_11:
        /*0028*/ 	.byte	0x03, 0x50
        /*002a*/ 	.short	0x0000


	//----- nvinfo : EIATTR_MAXREG_COUNT
	.align		4
        /*002c*/ 	.byte	0x03, 0x1b
        /*002e*/ 	.short	0x00ff


	//----- nvinfo : EIATTR_NUM_BARRIERS
	.align		4
        /*0030*/ 	.byte	0x02, 0x4c
        /*0032*/ 	.byte	0x01
	.zero		1


	//----- nvinfo : EIATTR_MERCURY_ISA_VERSION
	.align		4
        /*0034*/ 	.byte	0x03, 0x5f
        /*0036*/ 	.short	0x0101


	//----- nvinfo : EIATTR_VRC_CTA_INIT_COUNT
	.align		4
        /*0038*/ 	.byte	0x02, 0x4a
	.zero		1
	.zero		1


	//----- nvinfo : EIATTR_EXIT_INSTR_OFFSETS
	.align		4
        /*003c*/ 	.byte	0x04, 0x1c
        /*003e*/ 	.short	(.L_13 - .L_12)


	//   ....[0]....
.L_12:
        /*0040*/ 	.word	0x00000530


	//----- nvinfo : EIATTR_CRS_STACK_SIZE
	.align		4
.L_13:
        /*0044*/ 	.byte	0x04, 0x1e
        /*0046*/ 	.short	(.L_15 - .L_14)
.L_14:
        /*0048*/ 	.word	0x00000000


	//----- nvinfo : EIATTR_CBANK_PARAM_SIZE
	.align		4
.L_15:
        /*004c*/ 	.byte	0x03, 0x19
        /*004e*/ 	.short	0x0010


	//----- nvinfo : EIATTR_PARAM_CBANK
	.align		4
        /*0050*/ 	.byte	0x04, 0x0a
        /*0052*/ 	.short	(.L_17 - .L_16)
	.align		4
.L_16:
        /*0054*/ 	.word	index@(.nv.constant0._Z10scanKernelPiS_)
        /*0058*/ 	.short	0x0380
        /*005a*/ 	.short	0x0010


	//----- nvinfo : EIATTR_SW_WAR
	.align		4
.L_17:
        /*005c*/ 	.byte	0x04, 0x36
        /*005e*/ 	.short	(.L_19 - .L_18)
.L_18:
        /*0060*/ 	.word	0x00000008
.L_19:


//--------------------- .nv.callgraph             --------------------------
	.section	.nv.callgraph,"",@"SHT_CUDA_CALLGRAPH"
	.align	4
	.sectionentsize	8
	.align		4
        /*0000*/ 	.word	0x00000000
	.align		4
        /*0004*/ 	.word	0xffffffff
	.align		4
        /*0008*/ 	.word	0x00000000
	.align		4
        /*000c*/ 	.word	0xfffffffe
	.align		4
        /*0010*/ 	.word	0x00000000
	.align		4
        /*0014*/ 	.word	0xfffffffd
	.align		4
        /*0018*/ 	.word	0x00000000
	.align		4
        /*001c*/ 	.word	0xfffffffc


//--------------------- .text._Z10scanKernelPiS_  --------------------------
	.section	.text._Z10scanKernelPiS_,"ax",@progbits
	.align	128
        .global         _Z10scanKernelPiS_
        .type           _Z10scanKernelPiS_,@function
        .size           _Z10scanKernelPiS_,(.L_x_7 - _Z10scanKernelPiS_)
        .other          _Z10scanKernelPiS_,@"STO_CUDA_ENTRY STV_DEFAULT"
_Z10scanKernelPiS_:
.text._Z10scanKernelPiS_:
[----:B------:R-:W-:Y:S01]  /*0000*/  LDC R1, c[0x0][0x37c] ;  /* 0x0000df00ff017b82 */ /* 0x000fe20000000800 */
[----:B------:R-:W0:Y:S07]  /*0010*/  S2R R0, SR_TID.X ;  /* 0x0000000000007919 */ /* 0x000e2e0000002100 */
[----:B------:R-:W0:Y:S01]  /*0020*/  S2UR UR4, SR_CTAID.X ;  /* 0x00000000000479c3 */ /* 0x000e220000002500 */
[----:B------:R-:W1:Y:S07]  /*0030*/  LDCU.64 UR6, c[0x0][0x358] ;  /* 0x00006b00ff0677ac */ /* 0x000e6e0008000a00 */
[----:B------:R-:W0:Y:S08]  /*0040*/  LDC R3, c[0x0][0x360] ;  /* 0x0000d800ff037b82 */ /* 0x000e300000000800 */
[----:B------:R-:W2:Y:S01]  /*0050*/  LDC.64 R4, c[0x0][0x388] ;  /* 0x0000e200ff047b82 */ /* 0x000ea20000000a00 */
[----:B0-----:R-:W-:-:S04]  /*0060*/  IMAD R0, R3, UR4, R0 ;  /* 0x0000000403007c24 */ /* 0x001fc8000f8e0200 */
[----:B--2---:R-:W-:-:S06]  /*0070*/  IMAD.WIDE R4, R0, 0x4, R4 ;  /* 0x0000000400047825 */ /* 0x004fcc00078e0204 */
[----:B-1----:R-:W2:Y:S01]  /*0080*/  LDG.E R4, desc[UR6][R4.64] ;  /* 0x0000000604047981 */ /* 0x002ea2000c1e1900 */
[----:B------:R-:W0:Y:S01]  /*0090*/  S2UR UR5, SR_CgaCtaId ;  /* 0x00000000000579c3 */ /* 0x000e220000008800 */
[----:B------:R-:W-:Y:S01]  /*00a0*/  UMOV UR4, 0x400 ;  /* 0x0000040000047882 */ /* 0x000fe20000000000 */
[----:B------:R-:W-:Y:S01]  /*00b0*/  ISETP.GE.AND P0, PT, R0, RZ, PT ;  /* 0x000000ff0000720c */ /* 0x000fe20003f06270 */
[----:B------:R-:W-:Y:S01]  /*00c0*/  BSSY.RECONVERGENT B0, `(.L_x_0) ;  /* 0x0000043000007945 */ /* 0x000fe20003800200 */
[----:B------:R-:W-:Y:S01]  /*00d0*/  IMAD.MOV.U32 R2, RZ, RZ, RZ ;  /* 0x000000ffff027224 */ /* 0x000fe200078e00ff */
[----:B0-----:R-:W-:-:S06]  /*00e0*/  ULEA UR4, UR5, UR4, 0x18 ;  /* 0x0000000405047291 */ /* 0x001fcc000f8ec0ff */
[----:B------:R-:W-:-:S05]  /*00f0*/  LEA R3, R0, UR4, 0x2 ;  /* 0x0000000400037c11 */ /* 0x000fca000f8e10ff */
[----:B--2---:R0:W-:Y:S01]  /*0100*/  STS [R3], R4 ;  /* 0x0000000403007388 */ /* 0x0041e20000000800 */
[----:B------:R-:W-:Y:S06]  /*0110*/  BAR.SYNC.DEFER_BLOCKING 0x0 ;  /* 0x0000000000007b1d */ /* 0x000fec0000010000 */
[----:B------:R-:W-:Y:S05]  /*0120*/  @!P0 BRA `(.L_x_1) ;  /* 0x0000000000f08947 */ /* 0x000fea0003800000 */
[C---:B------:R-:W-:Y:S01]  /*0130*/  ISETP.GE.U32.AND P1, PT, R0.reuse, 0xf, PT ;  /* 0x0000000f0000780c */ /* 0x040fe20003f26070 */
[----:B0-----:R-:W-:Y:S01]  /*0140*/  VIADD R3, R0, 0x1 ;  /* 0x0000000100037836 */ /* 0x001fe20000000000 */
[----:B------:R-:W-:Y:S01]  /*0150*/  BSSY.RECONVERGENT B1, `(.L_x_2) ;  /* 0x000001b000017945 */ /* 0x000fe20003800200 */
[----:B------:R-:W-:Y:S02]  /*0160*/  IMAD.MOV.U32 R20, RZ, RZ, RZ ;  /* 0x000000ffff147224 */ /* 0x000fe400078e00ff */
[----:B------:R-:W-:Y:S01]  /*0170*/  IMAD.MOV.U32 R2, RZ, RZ, RZ ;  /* 0x000000ffff027224 */ /* 0x000fe200078e00ff */
[----:B------:R-:W-:-:S04]  /*0180*/  LOP3.LUT R23, R3, 0xf, RZ, 0xc0, !PT ;  /* 0x0000000f03177812 */ /* 0x000fc800078ec0ff */
[----:B------:R-:W-:-:S03]  /*0190*/  ISETP.NE.AND P0, PT, R23, RZ, PT ;  /* 0x000000ff1700720c */ /* 0x000fc60003f05270 */
[----:B------:R-:W-:Y:S10]  /*01a0*/  @!P1 BRA `(.L_x_3) ;  /* 0x0000000000549947 */ /* 0x000ff40003800000 */
[----:B------:R-:W-:Y:S01]  /*01b0*/  UIADD3 UR5, UPT, UPT, UR4, 0x20, URZ ;  /* 0x0000002004057890 */ /* 0x000fe2000fffe0ff */
[----:B------:R-:W-:Y:S01]  /*01c0*/  LOP3.LUT R20, R3, 0xfffffff0, RZ, 0xc0, !PT ;  /* 0xfffffff003147812 */ /* 0x000fe200078ec0ff */
[----:B------:R-:W-:-:S04]  /*01d0*/  IMAD.MOV.U32 R2, RZ, RZ, RZ ;  /* 0x000000ffff027224 */ /* 0x000fc800078e00ff */
[----:B------:R-:W-:Y:S02]  /*01e0*/  IMAD.U32 R21, RZ, RZ, UR5 ;  /* 0x00000005ff157e24 */ /* 0x000fe4000f8e00ff */
[----:B------:R-:W-:-:S07]  /*01f0*/  IMAD.MOV R22, RZ, RZ, -R20 ;  /* 0x000000ffff167224 */ /* 0x000fce00078e0a14 */
.L_x_4:
[----:B------:R-:W0:Y:S01]  /*0200*/  LDS.128 R4, [R21+-0x20] ;  /* 0xffffe00015047984 */ /* 0x000e220000000c00 */
[----:B------:R-:W-:-:S03]  /*0210*/  VIADD R22, R22, 0x10 ;  /* 0x0000001016167836 */ /* 0x000fc60000000000 */
[----:B------:R-:W1:Y:S02]  /*0220*/  LDS.128 R8, [R21+-0x10] ;  /* 0xfffff00015087984 */ /* 0x000e640000000c00 */
[----:B------:R-:W-:Y:S02]  /*0230*/  ISETP.NE.AND P1, PT, R22, RZ, PT ;  /* 0x000000ff1600720c */ /* 0x000fe40003f25270 */
[----:B------:R-:W2:Y:S04]  /*0240*/  LDS.128 R12, [R21] ;  /* 0x00000000150c7984 */ /* 0x000ea80000000c00 */
[----:B------:R3:W4:Y:S02]  /*0250*/  LDS.128 R16, [R21+0x10] ;  /* 0x0000100015107984 */ /* 0x0007240000000c00 */
[----:B---3--:R-:W-:Y:S01]  /*0260*/  VIADD R21, R21, 0x40 ;  /* 0x0000004015157836 */ /* 0x008fe20000000000 */
[----:B0-----:R-:W-:-:S04]  /*0270*/  IADD3 R4, PT, PT, R5, R4, R2 ;  /* 0x0000000405047210 */ /* 0x001fc80007ffe002 */
[----:B------:R-:W-:-:S04]  /*0280*/  IADD3 R4, PT, PT, R7, R6, R4 ;  /* 0x0000000607047210 */ /* 0x000fc80007ffe004 */
[----:B-1----:R-:W-:-:S04]  /*0290*/  IADD3 R4, PT, PT, R9, R8, R4 ;  /* 0x0000000809047210 */ /* 0x002fc80007ffe004 */
[----:B------:R-:W-:-:S04]  /*02a0*/  IADD3 R4, PT, PT, R11, R10, R4 ;  /* 0x0000000a0b047210 */ /* 0x000fc80007ffe004 */
[----:B--2---:R-:W-:-:S04]  /*02b0*/  IADD3 R4, PT, PT, R13, R12, R4 ;  /* 0x0000000c0d047210 */ /* 0x004fc80007ffe004 */
[----:B------:R-:W-:-:S04]  /*02c0*/  IADD3 R4, PT, PT, R15, R14, R4 ;  /* 0x0000000e0f047210 */ /* 0x000fc80007ffe004 */
[----:B----4-:R-:W-:-:S04]  /*02d0*/  IADD3 R4, PT, PT, R17, R16, R4 ;  /* 0x0000001011047210 */ /* 0x010fc80007ffe004 */
[----:B------:R-:W-:Y:S01]  /*02e0*/  IADD3 R2, PT, PT, R19, R18, R4 ;  /* 0x0000001213027210 */ /* 0x000fe20007ffe004 */
[----:B------:R-:W-:Y:S06]  /*02f0*/  @P1 BRA `(.L_x_4) ;  /* 0xfffffffc00c01947 */ /* 0x000fec000383ffff */
.L_x_3:
[----:B------:R-:W-:Y:S05]  /*0300*/  BSYNC.RECONVERGENT B1 ;  /* 0x0000000000017941 */ /* 0x000fea0003800200 */
.L_x_2:
[----:B------:R-:W-:Y:S05]  /*0310*/  @!P0 BRA `(.L_x_1) ;  /* 0x0000000000748947 */ /* 0x000fea0003800000 */
[----:B------:R-:W-:-:S13]  /*0320*/  ISETP.GE.U32.AND P0, PT, R23, 0x8, PT ;  /* 0x000000081700780c */ /* 0x000fda0003f06070 */
[C---:B------:R-:W-:Y:S01]  /*0330*/  @P0 LEA R12, R20.reuse, UR4, 0x2 ;  /* 0x00000004140c0c11 */ /* 0x040fe2000f8e10ff */
[----:B------:R-:W-:-:S04]  /*0340*/  @P0 VIADD R20, R20, 0x8 ;  /* 0x0000000814140836 */ /* 0x000fc80000000000 */
[----:B------:R-:W0:Y:S04]  /*0350*/  @P0 LDS.128 R4, [R12] ;  /* 0x000000000c040984 */ /* 0x000e280000000c00 */
[----:B------:R-:W1:Y:S01]  /*0360*/  @P0 LDS.128 R8, [R12+0x10] ;  /* 0x000010000c080984 */ /* 0x000e620000000c00 */
[----:B0-----:R-:W-:Y:S02]  /*0370*/  @P0 IADD3 R5, PT, PT, R5, R4, R2 ;  /* 0x0000000405050210 */ /* 0x001fe40007ffe002 */
[----:B------:R-:W-:Y:S02]  /*0380*/  LOP3.LUT R4, R3, 0x7, RZ, 0xc0, !PT ;  /* 0x0000000703047812 */ /* 0x000fe400078ec0ff */
[----:B------:R-:W-:Y:S02]  /*0390*/  @P0 IADD3 R5, PT, PT, R7, R6, R5 ;  /* 0x0000000607050210 */ /* 0x000fe40007ffe005 */
[----:B------:R-:W-:-:S02]  /*03a0*/  ISETP.NE.AND P1, PT, R4, RZ, PT ;  /* 0x000000ff0400720c */ /* 0x000fc40003f25270 */
[----:B-1----:R-:W-:-:S04]  /*03b0*/  @P0 IADD3 R5, PT, PT, R9, R8, R5 ;  /* 0x0000000809050210 */ /* 0x002fc80007ffe005 */
[----:B------:R-:W-:-:S07]  /*03c0*/  @P0 IADD3 R2, PT, PT, R11, R10, R5 ;  /* 0x0000000a0b020210 */ /* 0x000fce0007ffe005 */
[----:B------:R-:W-:Y:S05]  /*03d0*/  @!P1 BRA `(.L_x_1) ;  /* 0x0000000000449947 */ /* 0x000fea0003800000 */
[----:B------:R-:W-:Y:S02]  /*03e0*/  ISETP.GE.U32.AND P0, PT, R4, 0x4, PT ;  /* 0x000000040400780c */ /* 0x000fe40003f06070 */
[----:B------:R-:W-:-:S04]  /*03f0*/  LOP3.LUT R3, R3, 0x3, RZ, 0xc0, !PT ;  /* 0x0000000303037812 */ /* 0x000fc800078ec0ff */
[----:B------:R-:W-:-:S07]  /*0400*/  ISETP.NE.AND P1, PT, R3, RZ, PT ;  /* 0x000000ff0300720c */ /* 0x000fce0003f25270 */
[C---:B------:R-:W-:Y:S01]  /*0410*/  @P0 LEA R4, R20.reuse, UR4, 0x2 ;  /* 0x0000000414040c11 */ /* 0x040fe2000f8e10ff */
[----:B------:R-:W-:-:S05]  /*0420*/  @P0 VIADD R20, R20, 0x4 ;  /* 0x0000000414140836 */ /* 0x000fca0000000000 */
[----:B------:R-:W0:Y:S02]  /*0430*/  @P0 LDS.128 R4, [R4] ;  /* 0x0000000004040984 */ /* 0x000e240000000c00 */
[----:B0-----:R-:W-:-:S04]  /*0440*/  @P0 IADD3 R5, PT, PT, R5, R4, R2 ;  /* 0x0000000405050210 */ /* 0x001fc80007ffe002 */
[----:B------:R-:W-:Y:S01]  /*0450*/  @P0 IADD3 R2, PT, PT, R7, R6, R5 ;  /* 0x0000000607020210 */ /* 0x000fe20007ffe005 */
[----:B------:R-:W-:Y:S06]  /*0460*/  @!P1 BRA `(.L_x_1) ;  /* 0x0000000000209947 */ /* 0x000fec0003800000 */
[----:B------:R-:W-:Y:S01]  /*0470*/  LEA R20, R20, UR4, 0x2 ;  /* 0x0000000414147c11 */ /* 0x000fe2000f8e10ff */
[----:B------:R-:W-:-:S07]  /*0480*/  IMAD.MOV R3, RZ, RZ, -R3 ;  /* 0x000000ffff037224 */ /* 0x000fce00078e0a03 */
.L_x_5:
[----:B------:R0:W1:Y:S01]  /*0490*/  LDS R5, [R20] ;  /* 0x0000000014057984 */ /* 0x0000620000000800 */
[----:B------:R-:W-:-:S05]  /*04a0*/  VIADD R3, R3, 0x1 ;  /* 0x0000000103037836 */ /* 0x000fca0000000000 */
[----:B------:R-:W-:Y:S01]  /*04b0*/  ISETP.NE.AND P0, PT, R3, RZ, PT ;  /* 0x000000ff0300720c */ /* 0x000fe20003f05270 */
[----:B0-----:R-:W-:Y:S02]  /*04c0*/  VIADD R20, R20, 0x4 ;  /* 0x0000000414147836 */ /* 0x001fe40000000000 */
[----:B-1----:R-:W-:-:S10]  /*04d0*/  IMAD.IADD R2, R5, 0x1, R2 ;  /* 0x0000000105027824 */ /* 0x002fd400078e0202 */
[----:B------:R-:W-:Y:S05]  /*04e0*/  @P0 BRA `(.L_x_5) ;  /* 0xfffffffc00e80947 */ /* 0x000fea000383ffff */
.L_x_1:
[----:B------:R-:W-:Y:S05]  /*04f0*/  BSYNC.RECONVERGENT B0 ;  /* 0x0000000000007941 */ /* 0x000fea0003800200 */
.L_x_0:
[----:B0-----:R-:W0:Y:S02]  /*0500*/  LDC.64 R4, c[0x0][0x380] ;  /* 0x0000e000ff047b82 */ /* 0x001e240000000a00 */
[----:B0-----:R-:W-:-:S05]  /*0510*/  IMAD.WIDE R4, R0, 0x4, R4 ;  /* 0x0000000400047825 */ /* 0x001fca00078e0204 */
[----:B------:R-:W-:Y:S01]  /*0520*/  STG.E desc[UR6][R4.64], R2 ;  /* 0x0000000204007986 */ /* 0x000fe2000c101906 */
[----:B------:R-:W-:Y:S05]  /*0530*/  EXIT ;  /* 0x000000000000794d */ /* 0x000fea0003800000 */
.L_x_6:
[----:B------:R-:W-:-:S00]  /*0540*/  BRA `(.L_x_6) ;  /* 0xfffffffc00fc7947 */ /* 0x000fc0000383ffff */
[----:B------:R-:W-:-:S00]  /*0550*/  NOP ;  /* 0x0000000000007918 */ /* 0x000fc00000000000 */
        /* <DEDUP_REMOVED lines=10> */
.L_x_7:


//--------------------- .nv.shared._Z10scanKernelPiS_ --------------------------
	.section	.nv.shared._Z10scanKernelPiS_,"aw",@nobits
	.sectionflags	@""
	.align	4
.nv.shared._Z10scanKernelPiS_:
	.zero		5120


//--------------------- .nv.shared.reserved.0     --------------------------
	.section	.nv.shared.reserved.0,"aw",@nobits
	.weak		__nv_reservedSMEM_offset_0_alias
	.size		__nv_reservedSMEM_offset_0_alias, 0, 64
	.other		__nv_reservedSMEM_offset_0_alias,@"STO_CUDA_RESERVED_SHARED STV_DEFAULT"
__nv_reservedSMEM_offset_0_alias:
	.zero		0
	.zero		64


//--------------------- .nv.constant0._Z10scanKernelPiS_ --------------------------
	.section	.nv.constant0._Z10scanKernelPiS_,"a",@progbits
	.sectionflags	@""
	.align	4
.nv.constant0._Z10scanKernelPiS_:
	.zero		912


//--------------------- SYMBOLS --------------------------

	.type		.nv.reservedSmem.offset0,@object
	.size		.nv.reservedSmem.offset0,0x4
	.type		.nv.reservedSmem.cap,@object
	.size		.nv.reservedSmem.cap,0x4
